	.headerflags	@"EF_CUDA_TEXMODE_UNIFIED EF_CUDA_64BIT_ADDRESS EF_CUDA_ACCELERATORS EF_CUDA_SM90 EF_CUDA_VIRTUAL_SM(EF_CUDA_SM90)"
	.elftype	@"ET_EXEC"


//--------------------- .nv.info                  --------------------------
	.section	.nv.info,"",@"SHT_CUDA_INFO"
	.align	4


	//----- nvinfo : EIATTR_REGCOUNT
	.align		4
        /*0000*/ 	.byte	0x04, 0x2f
        /*0002*/ 	.short	(.L_1 - .L_0)
	.align		4
.L_0:
        /*0004*/ 	.word	index@(triton_poi_fused_clone_0)
        /*0008*/ 	.word	0x0000000f


	//----- nvinfo : EIATTR_MIN_STACK_SIZE
	.align		4
.L_1:
        /*000c*/ 	.byte	0x04, 0x12
        /*000e*/ 	.short	(.L_3 - .L_2)
	.align		4
.L_2:
        /*0010*/ 	.word	index@(triton_poi_fused_clone_0)
        /*0014*/ 	.word	0x00000000


	//----- nvinfo : EIATTR_FRAME_SIZE
	.align		4
.L_3:
        /*0018*/ 	.byte	0x04, 0x11
        /*001a*/ 	.short	(.L_5 - .L_4)
	.align		4
.L_4:
        /*001c*/ 	.word	index@(triton_poi_fused_clone_0)
        /*0020*/ 	.word	0x00000000


	//----- nvinfo : EIATTR_MIN_STACK_SIZE
	.align		4
.L_5:
        /*0024*/ 	.byte	0x04, 0x12
        /*0026*/ 	.short	(.L_7 - .L_6)
	.align		4
.L_6:
        /*0028*/ 	.word	index@(triton_poi_fused_clone_0)
        /*002c*/ 	.word	0x00000000
.L_7:


//--------------------- .nv.info.triton_poi_fused_clone_0 --------------------------
	.section	.nv.info.triton_poi_fused_clone_0,"",@"SHT_CUDA_INFO"
	.sectionflags	@""
	.align	4


	//----- nvinfo : EIATTR_CUDA_API_VERSION
	.align		4
        /*0000*/ 	.byte	0x04, 0x37
        /*0002*/ 	.short	(.L_9 - .L_8)
.L_8:
        /*0004*/ 	.word	0x0000007c


	//----- nvinfo : EIATTR_KPARAM_INFO
	.align		4
.L_9:
        /*0008*/ 	.byte	0x04, 0x17
        /*000a*/ 	.short	(.L_11 - .L_10)
.L_10:
        /*000c*/ 	.word	0x00000000
        /*0010*/ 	.short	0x0003
        /*0012*/ 	.short	0x0018
        /*0014*/ 	.byte	0x00, 0xf0, 0x11, 0x00


	//----- nvinfo : EIATTR_KPARAM_INFO
	.align		4
.L_11:
        /*0018*/ 	.byte	0x04, 0x17
        /*001a*/ 	.short	(.L_13 - .L_12)
.L_12:
        /*001c*/ 	.word	0x00000000
        /*0020*/ 	.short	0x0002
        /*0022*/ 	.short	0x0010
        /*0024*/ 	.byte	0x00, 0xf4, 0x21, 0x00


	//----- nvinfo : EIATTR_KPARAM_INFO
	.align		4
.L_13:
        /*0028*/ 	.byte	0x04, 0x17
        /*002a*/ 	.short	(.L_15 - .L_14)
.L_14:
        /*002c*/ 	.word	0x00000000
        /*0030*/ 	.short	0x0001
        /*0032*/ 	.short	0x0008
        /*0034*/ 	.byte	0x00, 0xf4, 0x21, 0x00


	//----- nvinfo : EIATTR_KPARAM_INFO
	.align		4
.L_15:
        /*0038*/ 	.byte	0x04, 0x17
        /*003a*/ 	.short	(.L_17 - .L_16)
.L_16:
        /*003c*/ 	.word	0x00000000
        /*0040*/ 	.short	0x0000
        /*0042*/ 	.short	0x0000
        /*0044*/ 	.byte	0x00, 0xf4, 0x21, 0x00


	//----- nvinfo : EIATTR_SPARSE_MMA_MASK
	.align		4
.L_17:
        /*0048*/ 	.byte	0x03, 0x50
        /*004a*/ 	.short	0x0000


	//----- nvinfo : EIATTR_MAXREG_COUNT
	.align		4
        /*004c*/ 	.byte	0x03, 0x1b
        /*004e*/ 	.short	0x00ff


	//----- nvinfo : EIATTR_EXIT_INSTR_OFFSETS
	.align		4
        /*0050*/ 	.byte	0x04, 0x1c
        /*0052*/ 	.short	(.L_19 - .L_18)


	//   ....[0]....
.L_18:
        /*0054*/ 	.word	0x00000270


	//   ....[1]....
        /*0058*/ 	.word	0x00000290


	//----- nvinfo : EIATTR_REQNTID
	.align		4
.L_19:
        /*005c*/ 	.byte	0x04, 0x10
        /*005e*/ 	.short	(.L_21 - .L_20)
.L_20:
        /*0060*/ 	.word	0x00000080
        /*0064*/ 	.word	0x00000001
        /*0068*/ 	.word	0x00000001


	//----- nvinfo : EIATTR_CBANK_PARAM_SIZE
	.align		4
.L_21:
        /*006c*/ 	.byte	0x03, 0x19
        /*006e*/ 	.short	0x001c


	//----- nvinfo : EIATTR_PARAM_CBANK
	.align		4
        /*0070*/ 	.byte	0x04, 0x0a
        /*0072*/ 	.short	(.L_23 - .L_22)
	.align		4
.L_22:
        /*0074*/ 	.word	index@(.nv.constant0.triton_poi_fused_clone_0)
        /*0078*/ 	.short	0x0210
        /*007a*/ 	.short	0x001c


	//----- nvinfo : EIATTR_SW_WAR
	.align		4
.L_23:
        /*007c*/ 	.byte	0x04, 0x36
        /*007e*/ 	.short	(.L_25 - .L_24)
.L_24:
        /*0080*/ 	.word	0x00000008
.L_25:


//--------------------- .nv.callgraph             --------------------------
	.section	.nv.callgraph,"",@"SHT_CUDA_CALLGRAPH"
	.align	4
	.sectionentsize	8
	.align		4
        /*0000*/ 	.word	0x00000000
	.align		4
        /*0004*/ 	.word	0xffffffff
	.align		4
        /*0008*/ 	.word	0x00000000
	.align		4
        /*000c*/ 	.word	0xfffffffe
	.align		4
        /*0010*/ 	.word	0x00000000
	.align		4
        /*0014*/ 	.word	0xfffffffd
	.align		4
        /*0018*/ 	.word	0x00000000
	.align		4
        /*001c*/ 	.word	0xfffffffc


//--------------------- .text.triton_poi_fused_clone_0 --------------------------
	.section	.text.triton_poi_fused_clone_0,"ax",@progbits
	.align	128
        .global         triton_poi_fused_clone_0
        .type           triton_poi_fused_clone_0,@function
        .size           triton_poi_fused_clone_0,(.L_x_1 - triton_poi_fused_clone_0)
        .other          triton_poi_fused_clone_0,@"STO_CUDA_ENTRY STV_DEFAULT"
triton_poi_fused_clone_0:
.text.triton_poi_fused_clone_0:
[----:B------:R-:W0:Y:S02]  /*0000*/  LDC R1, c[0x0][0x28] ;  /* 0x00000a00ff017b82 */ /* 0x000e240000000800 */
[----:B------:R-:W1:Y:S01]  /*0010*/  S2R R0, SR_TID.X ;  /* 0x0000000000007919 */ /* 0x000e620000002100 */
[----:B------:R-:W2:Y:S01]  /*0020*/  LDC.64 R4, c[0x0][0x218] ;  /* 0x00008600ff047b82 */ /* 0x000ea20000000a00 */
[----:B------:R-:W-:Y:S01]  /*0030*/  ULDC.64 UR4, c[0x0][0x208] ;  /* 0x0000820000047ab9 */ /* 0x000fe20000000a00 */
[----:B------:R-:W3:Y:S01]  /*0040*/  S2R R3, SR_CTAID.X ;  /* 0x0000000000037919 */ /* 0x000ee20000002500 */
[----:B-1----:R-:W-:Y:S01]  /*0050*/  IMAD.SHL.U32 R0, R0, 0x2, RZ ;  /* 0x0000000200007824 */ /* 0x002fe200078e00ff */
[----:B---3--:R-:W-:-:S04]  /*0060*/  SHF.R.S32.HI R7, RZ, 0x17, R3 ;  /* 0x00000017ff077819 */ /* 0x008fc80000011403 */
[----:B------:R-:W-:Y:S02]  /*0070*/  LOP3.LUT R0, R0, 0xfe, RZ, 0xc0, !PT ;  /* 0x000000fe00007812 */ /* 0x000fe400078ec0ff */
[----:B------:R-:W-:-:S03]  /*0080*/  SGXT R7, R7, 0x1 ;  /* 0x000000010707781a */ /* 0x000fc60000000200 */
[----:B------:R-:W-:-:S05]  /*0090*/  IMAD R0, R3, 0x100, R0 ;  /* 0x0000010003007824 */ /* 0x000fca00078e0200 */
[CC--:B------:R-:W-:Y:S02]  /*00a0*/  LEA.HI R2, R7.reuse, R0.reuse, RZ, 0x4 ;  /* 0x0000000007027211 */ /* 0x0c0fe400078f20ff */
[CC--:B------:R-:W-:Y:S02]  /*00b0*/  LEA.HI R6, R7.reuse, R0.reuse, RZ, 0x2 ;  /* 0x0000000007067211 */ /* 0x0c0fe400078f10ff */
[----:B------:R-:W-:Y:S02]  /*00c0*/  SHF.R.S32.HI R9, RZ, 0x4, R2 ;  /* 0x00000004ff097819 */ /* 0x000fe40000011402 */
[----:B------:R-:W1:Y:S01]  /*00d0*/  LDC.64 R2, c[0x0][0x210] ;  /* 0x00008400ff027b82 */ /* 0x000e620000000a00 */
[----:B------:R-:W-:Y:S02]  /*00e0*/  LEA.HI R8, R7, R0, RZ, 0x6 ;  /* 0x0000000007087211 */ /* 0x000fe400078f30ff */
[----:B------:R-:W-:Y:S02]  /*00f0*/  SHF.R.S32.HI R10, RZ, 0x2, R6 ;  /* 0x00000002ff0a7819 */ /* 0x000fe40000011406 */
[----:B------:R-:W-:-:S02]  /*0100*/  LEA.HI R11, R9, R9, RZ, 0x2 ;  /* 0x00000009090b7211 */ /* 0x000fc400078f10ff */
[----:B------:R-:W-:Y:S02]  /*0110*/  LOP3.LUT R7, R6, 0xfffffffc, RZ, 0xc0, !PT ;  /* 0xfffffffc06077812 */ /* 0x000fe400078ec0ff */
[----:B------:R-:W-:Y:S02]  /*0120*/  LOP3.LUT R12, R8, 0xffffffc0, RZ, 0xc0, !PT ;  /* 0xffffffc0080c7812 */ /* 0x000fe400078ec0ff */
[----:B------:R-:W-:Y:S02]  /*0130*/  LEA.HI R6, R10, R10, RZ, 0x2 ;  /* 0x0000000a0a067211 */ /* 0x000fe400078f10ff */
[----:B------:R-:W-:Y:S02]  /*0140*/  LOP3.LUT R8, R11, 0x3ffffffc, RZ, 0xc0, !PT ;  /* 0x3ffffffc0b087812 */ /* 0x000fe400078ec0ff */
[----:B------:R-:W-:Y:S02]  /*0150*/  IADD3 R11, R12, R0, -R7 ;  /* 0x000000000c0b7210 */ /* 0x000fe40007ffe807 */
[----:B------:R-:W-:Y:S01]  /*0160*/  LOP3.LUT R7, R6, 0xfffffffc, RZ, 0xc0, !PT ;  /* 0xfffffffc06077812 */ /* 0x000fe200078ec0ff */
[----:B------:R-:W-:Y:S01]  /*0170*/  IMAD.IADD R8, R9, 0x1, -R8 ;  /* 0x0000000109087824 */ /* 0x000fe200078e0a08 */
[----:B------:R-:W-:-:S03]  /*0180*/  ISETP.GE.AND P0, PT, R0, 0x100, PT ;  /* 0x000001000000780c */ /* 0x000fc60003f06270 */
[----:B------:R-:W-:Y:S02]  /*0190*/  IMAD.IADD R7, R10, 0x1, -R7 ;  /* 0x000000010a077824 */ /* 0x000fe400078e0a07 */
[----:B------:R-:W-:Y:S01]  /*01a0*/  IMAD R8, R8, 0x4, R11 ;  /* 0x0000000408087824 */ /* 0x000fe200078e020b */
[----:B------:R-:W-:Y:S01]  /*01b0*/  CS2R R10, SRZ ;  /* 0x00000000000a7805 */ /* 0x000fe2000001ff00 */
[----:B--2---:R-:W-:-:S04]  /*01c0*/  IMAD.WIDE R4, R7, 0x4, R4 ;  /* 0x0000000407047825 */ /* 0x004fc800078e0204 */
[----:B------:R-:W-:Y:S02]  /*01d0*/  IMAD R9, R7, 0x10, R8 ;  /* 0x0000001007097824 */ /* 0x000fe400078e0208 */
[----:B------:R-:W2:Y:S01]  /*01e0*/  @!P0 LDG.E.EL R11, desc[UR4][R4.64] ;  /* 0x00000004040b8981 */ /* 0x000ea2000c2e1900 */
[----:B------:R-:W3:Y:S01]  /*01f0*/  LDC.64 R6, c[0x0][0x220] ;  /* 0x00008800ff067b82 */ /* 0x000ee20000000a00 */
[----:B-1----:R-:W-:Y:S01]  /*0200*/  IMAD.WIDE R2, R9, 0x4, R2 ;  /* 0x0000000409027825 */ /* 0x002fe200078e0202 */
[----:B------:R-:W-:Y:S01]  /*0210*/  CS2R R8, SRZ ;  /* 0x0000000000087805 */ /* 0x000fe2000001ff00 */
[----:B------:R-:W4:Y:S05]  /*0220*/  @!P0 LDG.E.EL R10, desc[UR4][R4.64] ;  /* 0x00000004040a8981 */ /* 0x000f2a000c2e1900 */
[----:B------:R-:W2:Y:S01]  /*0230*/  @!P0 LDG.E.64 R8, desc[UR4][R2.64] ;  /* 0x0000000402088981 */ /* 0x000ea2000c1e1b00 */
[----:B---3--:R-:W-:-:S04]  /*0240*/  IMAD.WIDE R6, R0, 0x4, R6 ;  /* 0x0000000400067825 */ /* 0x008fc800078e0206 */
[----:B--2---:R-:W-:Y:S01]  /*0250*/  FADD R8, R11, R8 ;  /* 0x000000080b087221 */ /* 0x004fe20000000000 */
[----:B----4-:R-:W-:Y:S01]  /*0260*/  FADD R9, R10, R9 ;  /* 0x000000090a097221 */ /* 0x010fe20000000000 */
[----:B------:R-:W-:Y:S06]  /*0270*/  @P0 EXIT ;  /* 0x000000000000094d */ /* 0x000fec0003800000 */
[----:B------:R-:W-:Y:S01]  /*0280*/  STG.E.64 desc[UR4][R6.64], R8 ;  /* 0x0000000806007986 */ /* 0x000fe2000c101b04 */
[----:B------:R-:W-:Y:S05]  /*0290*/  EXIT ;  /* 0x000000000000794d */ /* 0x000fea0003800000 */
.L_x_0:
[----:B------:R-:W-:-:S00]  /*02a0*/  BRA `(.L_x_0) ;  /* 0xfffffffc00fc7947 */ /* 0x000fc0000383ffff */
[----:B------:R-:W-:-:S00]  /*02b0*/  NOP ;  /* 0x0000000000007918 */ /* 0x000fc00000000000 */
        /* <DEDUP_REMOVED lines=12> */
.L_x_1:


//--------------------- .nv.constant0.triton_poi_fused_clone_0 --------------------------
	.section	.nv.constant0.triton_poi_fused_clone_0,"a",@progbits
	.sectionflags	@""
	.align	4
.nv.constant0.triton_poi_fused_clone_0:
	.zero		556
